//
// Generated by NVIDIA NVVM Compiler
//
// Compiler Build ID: CL-36424714
// Cuda compilation tools, release 13.0, V13.0.88
// Based on NVVM 20.0.0
//

.version 9.0
.target sm_100
.address_size 64

	// .globl	_Z23compute_distance_matrixPKfPfii

.visible .entry _Z23compute_distance_matrixPKfPfii(
	.param .u64 .ptr .align 1 _Z23compute_distance_matrixPKfPfii_param_0,
	.param .u64 .ptr .align 1 _Z23compute_distance_matrixPKfPfii_param_1,
	.param .u32 _Z23compute_distance_matrixPKfPfii_param_2,
	.param .u32 _Z23compute_distance_matrixPKfPfii_param_3
)
{
	.reg .pred 	%p<21>;
	.reg .b32 	%r<67>;
	.reg .b32 	%f<83>;
	.reg .b64 	%rd<45>;

	ld.param.u64 	%rd7, [_Z23compute_distance_matrixPKfPfii_param_0];
	ld.param.u64 	%rd8, [_Z23compute_distance_matrixPKfPfii_param_1];
	ld.param.u32 	%r32, [_Z23compute_distance_matrixPKfPfii_param_2];
	ld.param.u32 	%r33, [_Z23compute_distance_matrixPKfPfii_param_3];
	cvta.to.global.u64 	%rd1, %rd7;
	cvta.to.global.u64 	%rd2, %rd8;
	mov.u32 	%r34, %ctaid.x;
	mov.u32 	%r35, %ntid.x;
	mov.u32 	%r36, %tid.x;
	mad.lo.s32 	%r1, %r34, %r35, %r36;
	setp.ge.s32 	%p1, %r1, %r32;
	setp.lt.s32 	%p2, %r32, 1;
	or.pred  	%p3, %p1, %p2;
	@%p3 bra 	$L__BB0_26;
	setp.lt.s32 	%p4, %r33, 1;
	mul.lo.s32 	%r2, %r33, %r1;
	mul.lo.s32 	%r3, %r32, %r1;
	@%p4 bra 	$L__BB0_15;
	and.b32  	%r4, %r33, 7;
	add.s32 	%r5, %r4, -1;
	and.b32  	%r6, %r33, 3;
	and.b32  	%r7, %r33, 2147483640;
	and.b32  	%r8, %r33, 1;
	neg.s32 	%r9, %r7;
	add.s64 	%rd3, %rd1, 16;
	mov.b32 	%r57, 0;
$L__BB0_3:
	setp.lt.u32 	%p13, %r33, 8;
	mul.lo.s32 	%r11, %r57, %r33;
	mov.f32 	%f82, 0f00000000;
	mov.b32 	%r61, 0;
	@%p13 bra 	$L__BB0_6;
	mul.wide.u32 	%rd17, %r11, 4;
	add.s64 	%rd44, %rd3, %rd17;
	mov.f32 	%f82, 0f00000000;
	mov.u32 	%r58, %r2;
	mov.u32 	%r59, %r9;
$L__BB0_5:
	.pragma "nounroll";
	mul.wide.s32 	%rd18, %r58, 4;
	add.s64 	%rd19, %rd3, %rd18;
	ld.global.f32 	%f16, [%rd19+-16];
	ld.global.f32 	%f17, [%rd44+-16];
	sub.f32 	%f18, %f16, %f17;
	fma.rn.f32 	%f19, %f18, %f18, %f82;
	ld.global.f32 	%f20, [%rd19+-12];
	ld.global.f32 	%f21, [%rd44+-12];
	sub.f32 	%f22, %f20, %f21;
	fma.rn.f32 	%f23, %f22, %f22, %f19;
	ld.global.f32 	%f24, [%rd19+-8];
	ld.global.f32 	%f25, [%rd44+-8];
	sub.f32 	%f26, %f24, %f25;
	fma.rn.f32 	%f27, %f26, %f26, %f23;
	ld.global.f32 	%f28, [%rd19+-4];
	ld.global.f32 	%f29, [%rd44+-4];
	sub.f32 	%f30, %f28, %f29;
	fma.rn.f32 	%f31, %f30, %f30, %f27;
	ld.global.f32 	%f32, [%rd19];
	ld.global.f32 	%f33, [%rd44];
	sub.f32 	%f34, %f32, %f33;
	fma.rn.f32 	%f35, %f34, %f34, %f31;
	ld.global.f32 	%f36, [%rd19+4];
	ld.global.f32 	%f37, [%rd44+4];
	sub.f32 	%f38, %f36, %f37;
	fma.rn.f32 	%f39, %f38, %f38, %f35;
	ld.global.f32 	%f40, [%rd19+8];
	ld.global.f32 	%f41, [%rd44+8];
	sub.f32 	%f42, %f40, %f41;
	fma.rn.f32 	%f43, %f42, %f42, %f39;
	ld.global.f32 	%f44, [%rd19+12];
	ld.global.f32 	%f45, [%rd44+12];
	sub.f32 	%f46, %f44, %f45;
	fma.rn.f32 	%f82, %f46, %f46, %f43;
	add.s32 	%r59, %r59, 8;
	add.s32 	%r58, %r58, 8;
	add.s64 	%rd44, %rd44, 32;
	setp.ne.s32 	%p14, %r59, 0;
	mov.u32 	%r61, %r7;
	@%p14 bra 	$L__BB0_5;
$L__BB0_6:
	setp.eq.s32 	%p15, %r4, 0;
	@%p15 bra 	$L__BB0_14;
	setp.lt.u32 	%p16, %r5, 3;
	@%p16 bra 	$L__BB0_9;
	add.s32 	%r50, %r61, %r2;
	mul.wide.s32 	%rd20, %r50, 4;
	add.s64 	%rd21, %rd1, %rd20;
	ld.global.f32 	%f48, [%rd21];
	add.s32 	%r51, %r61, %r11;
	mul.wide.u32 	%rd22, %r51, 4;
	add.s64 	%rd23, %rd1, %rd22;
	ld.global.f32 	%f49, [%rd23];
	sub.f32 	%f50, %f48, %f49;
	fma.rn.f32 	%f51, %f50, %f50, %f82;
	ld.global.f32 	%f52, [%rd21+4];
	cvt.u64.u32 	%rd24, %r11;
	cvt.u64.u32 	%rd25, %r61;
	add.s64 	%rd26, %rd25, %rd24;
	shl.b64 	%rd27, %rd26, 2;
	add.s64 	%rd28, %rd1, %rd27;
	ld.global.f32 	%f53, [%rd28+4];
	sub.f32 	%f54, %f52, %f53;
	fma.rn.f32 	%f55, %f54, %f54, %f51;
	ld.global.f32 	%f56, [%rd21+8];
	ld.global.f32 	%f57, [%rd28+8];
	sub.f32 	%f58, %f56, %f57;
	fma.rn.f32 	%f59, %f58, %f58, %f55;
	ld.global.f32 	%f60, [%rd21+12];
	ld.global.f32 	%f61, [%rd28+12];
	sub.f32 	%f62, %f60, %f61;
	fma.rn.f32 	%f82, %f62, %f62, %f59;
	add.s32 	%r61, %r61, 4;
$L__BB0_9:
	setp.eq.s32 	%p17, %r6, 0;
	@%p17 bra 	$L__BB0_14;
	setp.eq.s32 	%p18, %r6, 1;
	@%p18 bra 	$L__BB0_12;
	add.s32 	%r52, %r61, %r2;
	mul.wide.s32 	%rd29, %r52, 4;
	add.s64 	%rd30, %rd1, %rd29;
	ld.global.f32 	%f64, [%rd30];
	add.s32 	%r53, %r61, %r11;
	mul.wide.u32 	%rd31, %r53, 4;
	add.s64 	%rd32, %rd1, %rd31;
	ld.global.f32 	%f65, [%rd32];
	sub.f32 	%f66, %f64, %f65;
	fma.rn.f32 	%f67, %f66, %f66, %f82;
	ld.global.f32 	%f68, [%rd30+4];
	cvt.u64.u32 	%rd33, %r11;
	cvt.u64.u32 	%rd34, %r61;
	add.s64 	%rd35, %rd34, %rd33;
	shl.b64 	%rd36, %rd35, 2;
	add.s64 	%rd37, %rd1, %rd36;
	ld.global.f32 	%f69, [%rd37+4];
	sub.f32 	%f70, %f68, %f69;
	fma.rn.f32 	%f82, %f70, %f70, %f67;
	add.s32 	%r61, %r61, 2;
$L__BB0_12:
	setp.eq.s32 	%p19, %r8, 0;
	@%p19 bra 	$L__BB0_14;
	add.s32 	%r54, %r61, %r2;
	mul.wide.s32 	%rd38, %r54, 4;
	add.s64 	%rd39, %rd1, %rd38;
	ld.global.f32 	%f71, [%rd39];
	add.s32 	%r55, %r61, %r11;
	mul.wide.u32 	%rd40, %r55, 4;
	add.s64 	%rd41, %rd1, %rd40;
	ld.global.f32 	%f72, [%rd41];
	sub.f32 	%f73, %f71, %f72;
	fma.rn.f32 	%f82, %f73, %f73, %f82;
$L__BB0_14:
	sqrt.rn.f32 	%f74, %f82;
	add.s32 	%r56, %r57, %r3;
	mul.wide.s32 	%rd42, %r56, 4;
	add.s64 	%rd43, %rd2, %rd42;
	st.global.f32 	[%rd43], %f74;
	add.s32 	%r57, %r57, 1;
	setp.eq.s32 	%p20, %r57, %r32;
	@%p20 bra 	$L__BB0_26;
	bra.uni 	$L__BB0_3;
$L__BB0_15:
	and.b32  	%r22, %r32, 7;
	setp.lt.u32 	%p5, %r32, 8;
	mov.b32 	%r65, 0;
	@%p5 bra 	$L__BB0_18;
	and.b32  	%r65, %r32, 2147483640;
	mov.b32 	%r63, 0;
$L__BB0_17:
	.pragma "nounroll";
	add.s32 	%r39, %r63, %r3;
	mul.wide.s32 	%rd9, %r39, 4;
	add.s64 	%rd10, %rd2, %rd9;
	mov.b32 	%r40, 0;
	st.global.u32 	[%rd10], %r40;
	st.global.u32 	[%rd10+4], %r40;
	st.global.u32 	[%rd10+8], %r40;
	st.global.u32 	[%rd10+12], %r40;
	st.global.u32 	[%rd10+16], %r40;
	st.global.u32 	[%rd10+20], %r40;
	st.global.u32 	[%rd10+24], %r40;
	st.global.u32 	[%rd10+28], %r40;
	add.s32 	%r63, %r63, 8;
	setp.ne.s32 	%p6, %r63, %r65;
	@%p6 bra 	$L__BB0_17;
$L__BB0_18:
	setp.eq.s32 	%p7, %r22, 0;
	@%p7 bra 	$L__BB0_26;
	and.b32  	%r27, %r32, 3;
	setp.lt.u32 	%p8, %r22, 4;
	@%p8 bra 	$L__BB0_21;
	add.s32 	%r41, %r65, %r3;
	mul.wide.s32 	%rd11, %r41, 4;
	add.s64 	%rd12, %rd2, %rd11;
	mov.b32 	%r42, 0;
	st.global.u32 	[%rd12], %r42;
	st.global.u32 	[%rd12+4], %r42;
	st.global.u32 	[%rd12+8], %r42;
	st.global.u32 	[%rd12+12], %r42;
	add.s32 	%r65, %r65, 4;
$L__BB0_21:
	setp.eq.s32 	%p9, %r27, 0;
	@%p9 bra 	$L__BB0_26;
	setp.eq.s32 	%p10, %r27, 1;
	@%p10 bra 	$L__BB0_24;
	add.s32 	%r43, %r65, %r3;
	mul.wide.s32 	%rd13, %r43, 4;
	add.s64 	%rd14, %rd2, %rd13;
	mov.b32 	%r44, 0;
	st.global.u32 	[%rd14], %r44;
	st.global.u32 	[%rd14+4], %r44;
	add.s32 	%r65, %r65, 2;
$L__BB0_24:
	and.b32  	%r45, %r32, 1;
	setp.eq.b32 	%p11, %r45, 1;
	not.pred 	%p12, %p11;
	@%p12 bra 	$L__BB0_26;
	add.s32 	%r46, %r65, %r3;
	mul.wide.s32 	%rd15, %r46, 4;
	add.s64 	%rd16, %rd2, %rd15;
	mov.b32 	%r47, 0;
	st.global.u32 	[%rd16], %r47;
$L__BB0_26:
	ret;

}


// ===== COMPILED SASS (sm_100) =====

	.target	sm_100

	.elftype	@"ET_EXEC"


//--------------------- .note.nv.tkinfo           --------------------------
	.section	.note.nv.tkinfo,"",@"SHT_NOTE"
	.sectionflags	@"SHF_NOTE_NV_TKINFO"
	.tkinfo
        /*0018*/ 	.word	0x00000002
        /*0030*/ 	.string	""
        /*0030*/ 	.string	"ptxas"
        /*0030*/ 	.string	"Cuda compilation tools, release 13.0, V13.0.88"
        /*0030*/ 	.string	"Build cuda_13.0.r13.0/compiler.36424714_0"
        /*0030*/ 	.string	"-arch sm_100 -m 64 "



//--------------------- .note.nv.cuinfo           --------------------------
	.section	.note.nv.cuinfo,"",@"SHT_NOTE"
	.sectionflags	@"SHF_NOTE_NV_CUINFO"
        /*0018*/ 	.short	0x0002
        /*001a*/ 	.short	0x0064
        /*001c*/ 	.short	0x0082
	.zero		2


//--------------------- .nv.info                  --------------------------
	.section	.nv.info,"",@"SHT_CUDA_INFO"
	.align	4


	//----- nvinfo : EIATTR_REGCOUNT
	.align		4
        /*0000*/ 	.byte	0x04, 0x2f
        /*0002*/ 	.short	(.L_1 - .L_0)
	.align		4
.L_0:
        /*0004*/ 	.word	index@(_Z23compute_distance_matrixPKfPfii)
        /*0008*/ 	.word	0x0000001f


	//----- nvinfo : EIATTR_FRAME_SIZE
	.align		4
.L_1:
        /*000c*/ 	.byte	0x04, 0x11
        /*000e*/ 	.short	(.L_3 - .L_2)
	.align		4
.L_2:
        /*0010*/ 	.word	index@($__internal_0_$__cuda_sm20_sqrt_rn_f32_slowpath)
        /*0014*/ 	.word	0x00000000


	//----- nvinfo : EIATTR_FRAME_SIZE
	.align		4
.L_3:
        /*0018*/ 	.byte	0x04, 0x11
        /*001a*/ 	.short	(.L_5 - .L_4)
	.align		4
.L_4:
        /*001c*/ 	.word	index@(_Z23compute_distance_matrixPKfPfii)
        /*0020*/ 	.word	0x00000000


	//----- nvinfo : EIATTR_MIN_STACK_SIZE
	.align		4
.L_5:
        /*0024*/ 	.byte	0x04, 0x12
        /*0026*/ 	.short	(.L_7 - .L_6)
	.align		4
.L_6:
        /*0028*/ 	.word	index@(_Z23compute_distance_matrixPKfPfii)
        /*002c*/ 	.word	0x00000000
.L_7:


//--------------------- .nv.compat                --------------------------
	.section	.nv.compat,"",@"SHT_CUDA_COMPAT_INFO"
	.align	4
        /*0000*/ 	.byte	0x02, 0x09, 0x00, 0x00, 0x02, 0x02, 0x01, 0x00, 0x02, 0x05, 0x05, 0x00, 0x03, 0x07, 0x01, 0x01
        /*0010*/ 	.byte	0x02, 0x03, 0x00, 0x00, 0x02, 0x06, 0x01, 0x00, 0x04, 0x0b, 0x08, 0x00, 0x01, 0x00, 0x00, 0x00
        /*0020*/ 	.byte	0x00, 0x00, 0x00, 0x00


//--------------------- .nv.info._Z23compute_distance_matrixPKfPfii --------------------------
	.section	.nv.info._Z23compute_distance_matrixPKfPfii,"",@"SHT_CUDA_INFO"
	.sectionflags	@""
	.align	4


	//----- nvinfo : EIATTR_CUDA_API_VERSION
	.align		4
        /*0000*/ 	.byte	0x04, 0x37
        /*0002*/ 	.short	(.L_9 - .L_8)
.L_8:
        /*0004*/ 	.word	0x00000082


	//----- nvinfo : EIATTR_KPARAM_INFO
	.align		4
.L_9:
        /*0008*/ 	.byte	0x04, 0x17
        /*000a*/ 	.short	(.L_11 - .L_10)
.L_10:
        /*000c*/ 	.word	0x00000000
        /*0010*/ 	.short	0x0003
        /*0012*/ 	.short	0x0014
        /*0014*/ 	.byte	0x00, 0xf0, 0x11, 0x00


	//----- nvinfo : EIATTR_KPARAM_INFO
	.align		4
.L_11:
        /*0018*/ 	.byte	0x04, 0x17
        /*001a*/ 	.short	(.L_13 - .L_12)
.L_12:
        /*001c*/ 	.word	0x00000000
        /*0020*/ 	.short	0x0002
        /*0022*/ 	.short	0x0010
        /*0024*/ 	.byte	0x00, 0xf0, 0x11, 0x00


	//----- nvinfo : EIATTR_KPARAM_INFO
	.align		4
.L_13:
        /*0028*/ 	.byte	0x04, 0x17
        /*002a*/ 	.short	(.L_15 - .L_14)
.L_14:
        /*002c*/ 	.word	0x00000000
        /*0030*/ 	.short	0x0001
        /*0032*/ 	.short	0x0008
        /*0034*/ 	.byte	0x00, 0xf5, 0x21, 0x00


	//----- nvinfo : EIATTR_KPARAM_INFO
	.align		4
.L_15:
        /*0038*/ 	.byte	0x04, 0x17
        /*003a*/ 	.short	(.L_17 - .L_16)
.L_16:
        /*003c*/ 	.word	0x00000000
        /*0040*/ 	.short	0x0000
        /*0042*/ 	.short	0x0000
        /*0044*/ 	.byte	0x00, 0xf5, 0x21, 0x00


	//----- nvinfo : EIATTR_SPARSE_MMA_MASK
	.align		4
.L_17:
        /*0048*/ 	.byte	0x03, 0x50
        /*004a*/ 	.short	0x0000


	//----- nvinfo : EIATTR_MAXREG_COUNT
	.align		4
        /*004c*/ 	.byte	0x03, 0x1b
        /*004e*/ 	.short	0x00ff


	//----- nvinfo : EIATTR_MERCURY_ISA_VERSION
	.align		4
        /*0050*/ 	.byte	0x03, 0x5f
        /*0052*/ 	.short	0x0101


	//----- nvinfo : EIATTR_VRC_CTA_INIT_COUNT
	.align		4
        /*0054*/ 	.byte	0x02, 0x4a
	.zero		1
	.zero		1


	//----- nvinfo : EIATTR_EXIT_INSTR_OFFSETS
	.align		4
        /*0058*/ 	.byte	0x04, 0x1c
        /*005a*/ 	.short	(.L_19 - .L_18)


	//   ....[0]....
.L_18:
        /*005c*/ 	.word	0x00000080


	//   ....[1]....
        /*0060*/ 	.word	0x000009d0


	//   ....[2]....
        /*0064*/ 	.word	0x00000b40


	//   ....[3]....
        /*0068*/ 	.word	0x00000c10


	//   ....[4]....
        /*006c*/ 	.word	0x00000ca0


	//   ....[5]....
        /*0070*/ 	.word	0x00000d00


	//----- nvinfo : EIATTR_CRS_STACK_SIZE
	.align		4
.L_19:
        /*0074*/ 	.byte	0x04, 0x1e
        /*0076*/ 	.short	(.L_21 - .L_20)
.L_20:
        /*0078*/ 	.word	0x00000000


	//----- nvinfo : EIATTR_CBANK_PARAM_SIZE
	.align		4
.L_21:
        /*007c*/ 	.byte	0x03, 0x19
        /*007e*/ 	.short	0x0018


	//----- nvinfo : EIATTR_PARAM_CBANK
	.align		4
        /*0080*/ 	.byte	0x04, 0x0a
        /*0082*/ 	.short	(.L_23 - .L_22)
	.align		4
.L_22:
        /*0084*/ 	.word	index@(.nv.constant0._Z23compute_distance_matrixPKfPfii)
        /*0088*/ 	.short	0x0380
        /*008a*/ 	.short	0x0018


	//----- nvinfo : EIATTR_SW_WAR
	.align		4
.L_23:
        /*008c*/ 	.byte	0x04, 0x36
        /*008e*/ 	.short	(.L_25 - .L_24)
.L_24:
        /*0090*/ 	.word	0x00000008
.L_25:


//--------------------- .nv.callgraph             --------------------------
	.section	.nv.callgraph,"",@"SHT_CUDA_CALLGRAPH"
	.align	4
	.sectionentsize	8
	.align		4
        /*0000*/ 	.word	0x00000000
	.align		4
        /*0004*/ 	.word	0xffffffff
	.align		4
        /*0008*/ 	.word	0x00000000
	.align		4
        /*000c*/ 	.word	0xfffffffe
	.align		4
        /*0010*/ 	.word	0x00000000
	.align		4
        /*0014*/ 	.word	0xfffffffd
	.align		4
        /*0018*/ 	.word	0x00000000
	.align		4
        /*001c*/ 	.word	0xfffffffc


//--------------------- .text._Z23compute_distance_matrixPKfPfii --------------------------
	.section	.text._Z23compute_distance_matrixPKfPfii,"ax",@progbits
	.align	128
        .global         _Z23compute_distance_matrixPKfPfii
        .type           _Z23compute_distance_matrixPKfPfii,@function
        .size           _Z23compute_distance_matrixPKfPfii,(.L_x_14 - _Z23compute_distance_matrixPKfPfii)
        .other          _Z23compute_distance_matrixPKfPfii,@"STO_CUDA_ENTRY STV_DEFAULT"
_Z23compute_distance_matrixPKfPfii:
.text._Z23compute_distance_matrixPKfPfii:
[----:B------:R-:W-:Y:S01]  /*0000*/  LDC R1, c[0x0][0x37c] ;  /* 0x0000df00ff017b82 */ /* 0x000fe20000000800 */
[----:B------:R-:W0:Y:S07]  /*0010*/  S2R R3, SR_TID.X ;  /* 0x0000000000037919 */ /* 0x000e2e0000002100 */
[----:B------:R-:W0:Y:S08]  /*0020*/  S2UR UR4, SR_CTAID.X ;  /* 0x00000000000479c3 */ /* 0x000e300000002500 */
[----:B------:R-:W0:Y:S08]  /*0030*/  LDC R0, c[0x0][0x360] ;  /* 0x0000d800ff007b82 */ /* 0x000e300000000800 */
[----:B------:R-:W1:Y:S01]  /*0040*/  LDC R9, c[0x0][0x390] ;  /* 0x0000e400ff097b82 */ /* 0x000e620000000800 */
[----:B0-----:R-:W-:Y:S01]  /*0050*/  IMAD R0, R0, UR4, R3 ;  /* 0x0000000400007c24 */ /* 0x001fe2000f8e0203 */
[----:B-1----:R-:W-:-:S04]  /*0060*/  ISETP.GE.AND P0, PT, R9, 0x1, PT ;  /* 0x000000010900780c */ /* 0x002fc80003f06270 */
[----:B------:R-:W-:-:S13]  /*0070*/  ISETP.GE.OR P0, PT, R0, R9, !P0 ;  /* 0x000000090000720c */ /* 0x000fda0004706670 */
[----:B------:R-:W-:Y:S05]  /*0080*/  @P0 EXIT ;  /* 0x000000000000094d */ /* 0x000fea0003800000 */
[----:B------:R-:W0:Y:S01]  /*0090*/  LDC R5, c[0x0][0x394] ;  /* 0x0000e500ff057b82 */ /* 0x000e220000000800 */
[----:B------:R-:W1:Y:S01]  /*00a0*/  LDCU.64 UR6, c[0x0][0x358] ;  /* 0x00006b00ff0677ac */ /* 0x000e620008000a00 */
[----:B0-----:R-:W-:-:S13]  /*00b0*/  ISETP.GE.AND P0, PT, R5, 0x1, PT ;  /* 0x000000010500780c */ /* 0x001fda0003f06270 */
[----:B-1----:R-:W-:Y:S05]  /*00c0*/  @!P0 BRA `(.L_x_0) ;  /* 0x0000000800488947 */ /* 0x002fea0003800000 */
[----:B------:R-:W0:Y:S01]  /*00d0*/  LDC.64 R12, c[0x0][0x380] ;  /* 0x0000e000ff0c7b82 */ /* 0x000e220000000a00 */
[C---:B------:R-:W-:Y:S01]  /*00e0*/  LOP3.LUT R3, R5.reuse, 0x7, RZ, 0xc0, !PT ;  /* 0x0000000705037812 */ /* 0x040fe200078ec0ff */
[----:B------:R-:W-:Y:S01]  /*00f0*/  HFMA2 R7, -RZ, RZ, 0, 0 ;  /* 0x00000000ff077431 */ /* 0x000fe200000001ff */
[C---:B------:R-:W-:Y:S01]  /*0100*/  LOP3.LUT R4, R5.reuse, 0x7ffffff8, RZ, 0xc0, !PT ;  /* 0x7ffffff805047812 */ /* 0x040fe200078ec0ff */
[----:B------:R-:W-:Y:S01]  /*0110*/  IMAD R2, R0, R5, RZ ;  /* 0x0000000500027224 */ /* 0x000fe200078e02ff */
[----:B------:R-:W-:Y:S02]  /*0120*/  LOP3.LUT R5, R5, 0x3, RZ, 0xc0, !PT ;  /* 0x0000000305057812 */ /* 0x000fe400078ec0ff */
[----:B------:R-:W-:Y:S02]  /*0130*/  IADD3 R6, PT, PT, R3, -0x1, RZ ;  /* 0xffffffff03067810 */ /* 0x000fe40007ffe0ff */
[----:B------:R-:W-:Y:S02]  /*0140*/  IADD3 R8, PT, PT, -R4, RZ, RZ ;  /* 0x000000ff04087210 */ /* 0x000fe40007ffe1ff */
[----:B0-----:R-:W-:-:S04]  /*0150*/  IADD3 R12, P0, PT, R12, 0x10, RZ ;  /* 0x000000100c0c7810 */ /* 0x001fc80007f1e0ff */
[----:B------:R-:W-:-:S09]  /*0160*/  IADD3.X R13, PT, PT, RZ, R13, RZ, P0, !PT ;  /* 0x0000000dff0d7210 */ /* 0x000fd200007fe4ff */
.L_x_8:
[----:B0-----:R-:W0:Y:S01]  /*0170*/  LDC R18, c[0x0][0x394] ;  /* 0x0000e500ff127b82 */ /* 0x001e220000000800 */
[----:B------:R-:W-:Y:S02]  /*0180*/  CS2R R20, SRZ ;  /* 0x0000000000147805 */ /* 0x000fe4000001ff00 */
[----:B0-----:R-:W-:Y:S01]  /*0190*/  ISETP.GE.U32.AND P0, PT, R18, 0x8, PT ;  /* 0x000000081200780c */ /* 0x001fe20003f06070 */
[----:B------:R-:W-:-:S12]  /*01a0*/  IMAD R9, R7, R18, RZ ;  /* 0x0000001207097224 */ /* 0x000fd800078e02ff */
[----:B------:R-:W-:Y:S05]  /*01b0*/  @!P0 BRA `(.L_x_1) ;  /* 0x0000000000b88947 */ /* 0x000fea0003800000 */
[----:B------:R-:W-:Y:S01]  /*01c0*/  IMAD.WIDE.U32 R10, R9, 0x4, R12 ;  /* 0x00000004090a7825 */ /* 0x000fe200078e000c */
[----:B------:R-:W-:Y:S02]  /*01d0*/  MOV R21, RZ ;  /* 0x000000ff00157202 */ /* 0x000fe40000000f00 */
[----:B------:R-:W-:Y:S01]  /*01e0*/  MOV R17, R2 ;  /* 0x0000000200117202 */ /* 0x000fe20000000f00 */
[----:B------:R-:W-:Y:S01]  /*01f0*/  IMAD.MOV.U32 R14, RZ, RZ, R10 ;  /* 0x000000ffff0e7224 */ /* 0x000fe200078e000a */
[----:B------:R-:W-:Y:S02]  /*0200*/  MOV R15, R11 ;  /* 0x0000000b000f7202 */ /* 0x000fe40000000f00 */
[----:B------:R-:W-:-:S07]  /*0210*/  MOV R16, R8 ;  /* 0x0000000800107202 */ /* 0x000fce0000000f00 */
.L_x_2:
[----:B------:R-:W-:Y:S01]  /*0220*/  IMAD.WIDE R10, R17, 0x4, R12 ;  /* 0x00000004110a7825 */ /* 0x000fe200078e020c */
[----:B------:R-:W2:Y:S04]  /*0230*/  LDG.E R20, desc[UR6][R14.64+-0x10] ;  /* 0xfffff0060e147981 */ /* 0x000ea8000c1e1900 */
[----:B------:R-:W2:Y:S04]  /*0240*/  LDG.E R19, desc[UR6][R10.64+-0x10] ;  /* 0xfffff0060a137981 */ /* 0x000ea8000c1e1900 */
[----:B------:R-:W3:Y:S04]  /*0250*/  LDG.E R25, desc[UR6][R10.64+-0xc] ;  /* 0xfffff4060a197981 */ /* 0x000ee8000c1e1900 */
[----:B------:R-:W3:Y:S04]  /*0260*/  LDG.E R26, desc[UR6][R14.64+-0xc] ;  /* 0xfffff4060e1a7981 */ /* 0x000ee8000c1e1900 */
[----:B------:R-:W4:Y:S04]  /*0270*/  LDG.E R23, desc[UR6][R10.64+-0x8] ;  /* 0xfffff8060a177981 */ /* 0x000f28000c1e1900 */
[----:B------:R-:W4:Y:S04]  /*0280*/  LDG.E R22, desc[UR6][R14.64+-0x8] ;  /* 0xfffff8060e167981 */ /* 0x000f28000c1e1900 */
[----:B------:R-:W5:Y:S01]  /*0290*/  LDG.E R27, desc[UR6][R10.64+0xc] ;  /* 0x00000c060a1b7981 */ /* 0x000f62000c1e1900 */
[----:B--2---:R-:W-:-:S03]  /*02a0*/  FADD R24, R19, -R20 ;  /* 0x8000001413187221 */ /* 0x004fc60000000000 */
[----:B------:R-:W2:Y:S04]  /*02b0*/  LDG.E R19, desc[UR6][R10.64+-0x4] ;  /* 0xfffffc060a137981 */ /* 0x000ea8000c1e1900 */
[----:B------:R-:W2:Y:S01]  /*02c0*/  LDG.E R20, desc[UR6][R14.64+-0x4] ;  /* 0xfffffc060e147981 */ /* 0x000ea2000c1e1900 */
[----:B------:R-:W-:Y:S01]  /*02d0*/  FFMA R21, R24, R24, R21 ;  /* 0x0000001818157223 */ /* 0x000fe20000000015 */
[----:B---3--:R-:W-:Y:S02]  /*02e0*/  FADD R26, R25, -R26 ;  /* 0x8000001a191a7221 */ /* 0x008fe40000000000 */
[----:B------:R-:W3:Y:S02]  /*02f0*/  LDG.E R25, desc[UR6][R10.64+0x4] ;  /* 0x000004060a197981 */ /* 0x000ee4000c1e1900 */
[----:B------:R-:W-:-:S02]  /*0300*/  FFMA R26, R26, R26, R21 ;  /* 0x0000001a1a1a7223 */ /* 0x000fc40000000015 */
[----:B------:R-:W5:Y:S01]  /*0310*/  LDG.E R21, desc[UR6][R10.64] ;  /* 0x000000060a157981 */ /* 0x000f62000c1e1900 */
[----:B----4-:R-:W-:-:S03]  /*0320*/  FADD R23, R23, -R22 ;  /* 0x8000001617177221 */ /* 0x010fc60000000000 */
[----:B------:R-:W5:Y:S04]  /*0330*/  LDG.E R22, desc[UR6][R14.64] ;  /* 0x000000060e167981 */ /* 0x000f68000c1e1900 */
[----:B------:R-:W3:Y:S01]  /*0340*/  LDG.E R24, desc[UR6][R14.64+0x4] ;  /* 0x000004060e187981 */ /* 0x000ee2000c1e1900 */
[----:B------:R-:W-:-:S03]  /*0350*/  FFMA R23, R23, R23, R26 ;  /* 0x0000001717177223 */ /* 0x000fc6000000001a */
[----:B------:R-:W4:Y:S01]  /*0360*/  LDG.E R26, desc[UR6][R14.64+0xc] ;  /* 0x00000c060e1a7981 */ /* 0x000f22000c1e1900 */
[----:B--2---:R-:W-:-:S03]  /*0370*/  FADD R28, R19, -R20 ;  /* 0x80000014131c7221 */ /* 0x004fc60000000000 */
[----:B------:R-:W2:Y:S04]  /*0380*/  LDG.E R20, desc[UR6][R10.64+0x8] ;  /* 0x000008060a147981 */ /* 0x000ea8000c1e1900 */
[----:B------:R0:W2:Y:S01]  /*0390*/  LDG.E R19, desc[UR6][R14.64+0x8] ;  /* 0x000008060e137981 */ /* 0x0000a2000c1e1900 */
[----:B------:R-:W-:Y:S01]  /*03a0*/  IADD3 R16, PT, PT, R16, 0x8, RZ ;  /* 0x0000000810107810 */ /* 0x000fe20007ffe0ff */
[----:B------:R-:W-:-:S03]  /*03b0*/  FFMA R23, R28, R28, R23 ;  /* 0x0000001c1c177223 */ /* 0x000fc60000000017 */
[----:B------:R-:W-:Y:S01]  /*03c0*/  ISETP.NE.AND P0, PT, R16, RZ, PT ;  /* 0x000000ff1000720c */ /* 0x000fe20003f05270 */
[----:B-----5:R-:W-:-:S04]  /*03d0*/  FADD R22, R21, -R22 ;  /* 0x8000001615167221 */ /* 0x020fc80000000000 */
[----:B------:R-:W-:Y:S01]  /*03e0*/  FFMA R23, R22, R22, R23 ;  /* 0x0000001616177223 */ /* 0x000fe20000000017 */
[----:B---3--:R-:W-:Y:S01]  /*03f0*/  FADD R24, R25, -R24 ;  /* 0x8000001819187221 */ /* 0x008fe20000000000 */
[----:B0-----:R-:W-:-:S03]  /*0400*/  IADD3 R14, P1, PT, R14, 0x20, RZ ;  /* 0x000000200e0e7810 */ /* 0x001fc60007f3e0ff */
[----:B------:R-:W-:Y:S01]  /*0410*/  FFMA R23, R24, R24, R23 ;  /* 0x0000001818177223 */ /* 0x000fe20000000017 */
[----:B----4-:R-:W-:Y:S01]  /*0420*/  FADD R26, R27, -R26 ;  /* 0x8000001a1b1a7221 */ /* 0x010fe20000000000 */
[----:B------:R-:W-:Y:S01]  /*0430*/  IMAD.X R15, RZ, RZ, R15, P1 ;  /* 0x000000ffff0f7224 */ /* 0x000fe200008e060f */
[----:B------:R-:W-:Y:S01]  /*0440*/  IADD3 R17, PT, PT, R17, 0x8, RZ ;  /* 0x0000000811117810 */ /* 0x000fe20007ffe0ff */
[----:B--2---:R-:W-:-:S04]  /*0450*/  FADD R20, R20, -R19 ;  /* 0x8000001314147221 */ /* 0x004fc80000000000 */
[----:B------:R-:W-:-:S04]  /*0460*/  FFMA R23, R20, R20, R23 ;  /* 0x0000001414177223 */ /* 0x000fc80000000017 */
[----:B------:R-:W-:Y:S01]  /*0470*/  FFMA R21, R26, R26, R23 ;  /* 0x0000001a1a157223 */ /* 0x000fe20000000017 */
[----:B------:R-:W-:Y:S06]  /*0480*/  @P0 BRA `(.L_x_2) ;  /* 0xfffffffc00640947 */ /* 0x000fec000383ffff */
[----:B------:R-:W-:-:S07]  /*0490*/  MOV R20, R4 ;  /* 0x0000000400147202 */ /* 0x000fce0000000f00 */
.L_x_1:
[----:B------:R-:W-:-:S13]  /*04a0*/  ISETP.NE.AND P0, PT, R3, RZ, PT ;  /* 0x000000ff0300720c */ /* 0x000fda0003f05270 */
[----:B------:R-:W-:Y:S05]  /*04b0*/  @!P0 BRA `(.L_x_3) ;  /* 0x0000000000f48947 */ /* 0x000fea0003800000 */
[----:B------:R-:W-:Y:S02]  /*04c0*/  ISETP.GE.U32.AND P1, PT, R6, 0x3, PT ;  /* 0x000000030600780c */ /* 0x000fe40003f26070 */
[----:B------:R-:W-:-:S11]  /*04d0*/  ISETP.NE.AND P0, PT, R5, RZ, PT ;  /* 0x000000ff0500720c */ /* 0x000fd60003f05270 */
[----:B------:R-:W-:Y:S05]  /*04e0*/  @!P1 BRA `(.L_x_4) ;  /* 0x00000000006c9947 */ /* 0x000fea0003800000 */
[----:B------:R-:W0:Y:S01]  /*04f0*/  LDC.64 R14, c[0x0][0x380] ;  /* 0x0000e000ff0e7b82 */ /* 0x000e220000000a00 */
[-C--:B------:R-:W-:Y:S02]  /*0500*/  IADD3 R17, PT, PT, R2, R20.reuse, RZ ;  /* 0x0000001402117210 */ /* 0x080fe40007ffe0ff */
[CC--:B------:R-:W-:Y:S02]  /*0510*/  IADD3 R19, PT, PT, R9.reuse, R20.reuse, RZ ;  /* 0x0000001409137210 */ /* 0x0c0fe40007ffe0ff */
[----:B------:R-:W-:-:S03]  /*0520*/  IADD3 R22, P1, PT, R9, R20, RZ ;  /* 0x0000001409167210 */ /* 0x000fc60007f3e0ff */
[----:B------:R-:W1:Y:S01]  /*0530*/  LDC.64 R10, c[0x0][0x380] ;  /* 0x0000e000ff0a7b82 */ /* 0x000e620000000a00 */
[----:B0-----:R-:W-:-:S04]  /*0540*/  IMAD.WIDE R16, R17, 0x4, R14 ;  /* 0x0000000411107825 */ /* 0x001fc800078e020e */
[----:B------:R-:W-:Y:S01]  /*0550*/  IMAD.WIDE.U32 R14, R19, 0x4, R14 ;  /* 0x00000004130e7825 */ /* 0x000fe200078e000e */
[----:B------:R-:W2:Y:S03]  /*0560*/  LDG.E R23, desc[UR6][R16.64] ;  /* 0x0000000610177981 */ /* 0x000ea6000c1e1900 */
[----:B------:R-:W-:Y:S01]  /*0570*/  IMAD.X R19, RZ, RZ, RZ, P1 ;  /* 0x000000ffff137224 */ /* 0x000fe200008e06ff */
[C---:B-1----:R-:W-:Y:S01]  /*0580*/  LEA R10, P1, R22.reuse, R10, 0x2 ;  /* 0x0000000a160a7211 */ /* 0x042fe200078210ff */
[----:B------:R-:W2:Y:S03]  /*0590*/  LDG.E R14, desc[UR6][R14.64] ;  /* 0x000000060e0e7981 */ /* 0x000ea6000c1e1900 */
[----:B------:R-:W-:Y:S01]  /*05a0*/  LEA.HI.X R11, R22, R11, R19, 0x2, P1 ;  /* 0x0000000b160b7211 */ /* 0x000fe200008f1413 */
[----:B------:R-:W3:Y:S04]  /*05b0*/  LDG.E R25, desc[UR6][R16.64+0x4] ;  /* 0x0000040610197981 */ /* 0x000ee8000c1e1900 */
[----:B------:R-:W3:Y:S04]  /*05c0*/  LDG.E R26, desc[UR6][R10.64+0x4] ;  /* 0x000004060a1a7981 */ /* 0x000ee8000c1e1900 */
[----:B------:R-:W4:Y:S04]  /*05d0*/  LDG.E R22, desc[UR6][R16.64+0x8] ;  /* 0x0000080610167981 */ /* 0x000f28000c1e1900 */
[----:B------:R-:W4:Y:S04]  /*05e0*/  LDG.E R19, desc[UR6][R10.64+0x8] ;  /* 0x000008060a137981 */ /* 0x000f28000c1e1900 */
[----:B------:R-:W5:Y:S04]  /*05f0*/  LDG.E R27, desc[UR6][R16.64+0xc] ;  /* 0x00000c06101b7981 */ /* 0x000f68000c1e1900 */
[----:B------:R-:W5:Y:S01]  /*0600*/  LDG.E R28, desc[UR6][R10.64+0xc] ;  /* 0x00000c060a1c7981 */ /* 0x000f62000c1e1900 */
[----:B------:R-:W-:Y:S01]  /*0610*/  IADD3 R20, PT, PT, R20, 0x4, RZ ;  /* 0x0000000414147810 */ /* 0x000fe20007ffe0ff */
[----:B--2---:R-:W-:-:S04]  /*0620*/  FADD R24, R23, -R14 ;  /* 0x8000000e17187221 */ /* 0x004fc80000000000 */
[----:B------:R-:W-:Y:S01]  /*0630*/  FFMA R21, R24, R24, R21 ;  /* 0x0000001818157223 */ /* 0x000fe20000000015 */
[----:B---3--:R-:W-:-:S04]  /*0640*/  FADD R26, R25, -R26 ;  /* 0x8000001a191a7221 */ /* 0x008fc80000000000 */
[----:B------:R-:W-:Y:S01]  /*0650*/  FFMA R21, R26, R26, R21 ;  /* 0x0000001a1a157223 */ /* 0x000fe20000000015 */
[----:B----4-:R-:W-:-:S04]  /*0660*/  FADD R22, R22, -R19 ;  /* 0x8000001316167221 */ /* 0x010fc80000000000 */
[----:B------:R-:W-:Y:S01]  /*0670*/  FFMA R21, R22, R22, R21 ;  /* 0x0000001616157223 */ /* 0x000fe20000000015 */
[----:B-----5:R-:W-:-:S04]  /*0680*/  FADD R28, R27, -R28 ;  /* 0x8000001c1b1c7221 */ /* 0x020fc80000000000 */
[----:B------:R-:W-:-:S07]  /*0690*/  FFMA R21, R28, R28, R21 ;  /* 0x0000001c1c157223 */ /* 0x000fce0000000015 */
.L_x_4:
[----:B------:R-:W-:Y:S05]  /*06a0*/  @!P0 BRA `(.L_x_3) ;  /* 0x0000000000788947 */ /* 0x000fea0003800000 */
[----:B------:R-:W-:Y:S02]  /*06b0*/  ISETP.NE.AND P1, PT, R5, 0x1, PT ;  /* 0x000000010500780c */ /* 0x000fe40003f25270 */
[----:B------:R-:W-:-:S11]  /*06c0*/  LOP3.LUT P0, RZ, R18, 0x1, RZ, 0xc0, !PT ;  /* 0x0000000112ff7812 */ /* 0x000fd6000780c0ff */
[----:B------:R-:W0:Y:S01]  /*06d0*/  @P1 LDC.64 R10, c[0x0][0x380] ;  /* 0x0000e000ff0a1b82 */ /* 0x000e220000000a00 */
[CC--:B------:R-:W-:Y:S02]  /*06e0*/  @P1 IADD3 R18, P2, PT, R9.reuse, R20.reuse, RZ ;  /* 0x0000001409121210 */ /* 0x0c0fe40007f5e0ff */
[-C--:B------:R-:W-:Y:S02]  /*06f0*/  @P1 IADD3 R19, PT, PT, R2, R20.reuse, RZ ;  /* 0x0000001402131210 */ /* 0x080fe40007ffe0ff */
[----:B------:R-:W-:Y:S02]  /*0700*/  @P1 IADD3.X R22, PT, PT, RZ, RZ, RZ, P2, !PT ;  /* 0x000000ffff161210 */ /* 0x000fe400017fe4ff */
[----:B------:R-:W-:Y:S01]  /*0710*/  @P1 IADD3 R23, PT, PT, R9, R20, RZ ;  /* 0x0000001409171210 */ /* 0x000fe20007ffe0ff */
[----:B------:R-:W1:Y:S01]  /*0720*/  @P1 LDC.64 R14, c[0x0][0x380] ;  /* 0x0000e000ff0e1b82 */ /* 0x000e620000000a00 */
[----:B------:R-:W-:-:S05]  /*0730*/  @P1 IADD3 R20, PT, PT, R20, 0x2, RZ ;  /* 0x0000000214141810 */ /* 0x000fca0007ffe0ff */
[----:B------:R-:W-:Y:S02]  /*0740*/  @P0 IMAD.IADD R9, R9, 0x1, R20 ;  /* 0x0000000109090824 */ /* 0x000fe400078e0214 */
[----:B------:R-:W2:Y:S01]  /*0750*/  @P0 LDC.64 R16, c[0x0][0x380] ;  /* 0x0000e000ff100b82 */ /* 0x000ea20000000a00 */
[----:B0-----:R-:W-:-:S04]  /*0760*/  @P1 LEA R10, P2, R18, R10, 0x2 ;  /* 0x0000000a120a1211 */ /* 0x001fc800078410ff */
[----:B------:R-:W-:Y:S01]  /*0770*/  @P1 LEA.HI.X R11, R18, R11, R22, 0x2, P2 ;  /* 0x0000000b120b1211 */ /* 0x000fe200010f1416 */
[----:B-1----:R-:W-:-:S04]  /*0780*/  @P1 IMAD.WIDE R18, R19, 0x4, R14 ;  /* 0x0000000413121825 */ /* 0x002fc800078e020e */
[----:B------:R-:W3:Y:S01]  /*0790*/  @P1 LDG.E R10, desc[UR6][R10.64+0x4] ;  /* 0x000004060a0a1981 */ /* 0x000ee2000c1e1900 */
[----:B------:R-:W-:Y:S01]  /*07a0*/  @P1 IMAD.WIDE.U32 R14, R23, 0x4, R14 ;  /* 0x00000004170e1825 */ /* 0x000fe200078e000e */
[----:B------:R-:W-:Y:S02]  /*07b0*/  @P0 IADD3 R23, PT, PT, R2, R20, RZ ;  /* 0x0000001402170210 */ /* 0x000fe40007ffe0ff */
[----:B------:R-:W4:Y:S03]  /*07c0*/  @P1 LDG.E R20, desc[UR6][R18.64] ;  /* 0x0000000612141981 */ /* 0x000f26000c1e1900 */
[--C-:B--2---:R-:W-:Y:S01]  /*07d0*/  @P0 IMAD.WIDE R22, R23, 0x4, R16.reuse ;  /* 0x0000000417160825 */ /* 0x104fe200078e0210 */
[----:B------:R-:W4:Y:S03]  /*07e0*/  @P1 LDG.E R15, desc[UR6][R14.64] ;  /* 0x000000060e0f1981 */ /* 0x000f26000c1e1900 */
[----:B------:R-:W-:-:S02]  /*07f0*/  @P0 IMAD.WIDE.U32 R16, R9, 0x4, R16 ;  /* 0x0000000409100825 */ /* 0x000fc400078e0010 */
[----:B------:R-:W3:Y:S04]  /*0800*/  @P1 LDG.E R9, desc[UR6][R18.64+0x4] ;  /* 0x0000040612091981 */ /* 0x000ee8000c1e1900 */
[----:B------:R-:W2:Y:S04]  /*0810*/  @P0 LDG.E R22, desc[UR6][R22.64] ;  /* 0x0000000616160981 */ /* 0x000ea8000c1e1900 */
[----:B------:R-:W2:Y:S01]  /*0820*/  @P0 LDG.E R17, desc[UR6][R16.64] ;  /* 0x0000000610110981 */ /* 0x000ea2000c1e1900 */
[----:B----4-:R-:W-:-:S04]  /*0830*/  @P1 FADD R20, R20, -R15 ;  /* 0x8000000f14141221 */ /* 0x010fc80000000000 */
[----:B------:R-:W-:Y:S01]  /*0840*/  @P1 FFMA R20, R20, R20, R21 ;  /* 0x0000001414141223 */ /* 0x000fe20000000015 */
[----:B---3--:R-:W-:-:S04]  /*0850*/  @P1 FADD R9, R9, -R10 ;  /* 0x8000000a09091221 */ /* 0x008fc80000000000 */
[----:B------:R-:W-:Y:S01]  /*0860*/  @P1 FFMA R21, R9, R9, R20 ;  /* 0x0000000909151223 */ /* 0x000fe20000000014 */
[----:B--2---:R-:W-:-:S04]  /*0870*/  @P0 FADD R10, R22, -R17 ;  /* 0x80000011160a0221 */ /* 0x004fc80000000000 */
[----:B------:R-:W-:-:S07]  /*0880*/  @P0 FFMA R21, R10, R10, R21 ;  /* 0x0000000a0a150223 */ /* 0x000fce0000000015 */
.L_x_3:
[----:B------:R-:W-:Y:S01]  /*0890*/  IADD3 R9, PT, PT, R21, -0xd000000, RZ ;  /* 0xf300000015097810 */ /* 0x000fe20007ffe0ff */
[----:B------:R0:W1:Y:S01]  /*08a0*/  MUFU.RSQ R14, R21 ;  /* 0x00000015000e7308 */ /* 0x0000620000001400 */
[----:B------:R-:W-:Y:S02]  /*08b0*/  BSSY.RECONVERGENT B0, `(.L_x_5) ;  /* 0x000000a000007945 */ /* 0x000fe40003800200 */
[----:B------:R-:W-:-:S13]  /*08c0*/  ISETP.GT.U32.AND P0, PT, R9, 0x727fffff, PT ;  /* 0x727fffff0900780c */ /* 0x000fda0003f04070 */
[----:B0-----:R-:W-:Y:S05]  /*08d0*/  @!P0 BRA `(.L_x_6) ;  /* 0x00000000000c8947 */ /* 0x001fea0003800000 */
[----:B------:R-:W-:-:S07]  /*08e0*/  MOV R16, 0x900 ;  /* 0x0000090000107802 */ /* 0x000fce0000000f00 */
[----:B-1----:R-:W-:Y:S05]  /*08f0*/  CALL.REL.NOINC `($__internal_0_$__cuda_sm20_sqrt_rn_f32_slowpath) ;  /* 0x0000000400047944 */ /* 0x002fea0003c00000 */
[----:B------:R-:W-:Y:S05]  /*0900*/  BRA `(.L_x_7) ;  /* 0x0000000000107947 */ /* 0x000fea0003800000 */
.L_x_6:
[C---:B-1----:R-:W-:Y:S01]  /*0910*/  FMUL.FTZ R10, R14.reuse, R21 ;  /* 0x000000150e0a7220 */ /* 0x042fe20000410000 */
[----:B------:R-:W-:-:S03]  /*0920*/  FMUL.FTZ R11, R14, 0.5 ;  /* 0x3f0000000e0b7820 */ /* 0x000fc60000410000 */
[----:B------:R-:W-:-:S04]  /*0930*/  FFMA R9, -R10, R10, R21 ;  /* 0x0000000a0a097223 */ /* 0x000fc80000000115 */
[----:B------:R-:W-:-:S07]  /*0940*/  FFMA R9, R9, R11, R10 ;  /* 0x0000000b09097223 */ /* 0x000fce000000000a */
.L_x_7:
[----:B------:R-:W-:Y:S05]  /*0950*/  BSYNC.RECONVERGENT B0 ;  /* 0x0000000000007941 */ /* 0x000fea0003800200 */
.L_x_5:
[----:B------:R-:W0:Y:S01]  /*0960*/  LDCU UR4, c[0x0][0x390] ;  /* 0x00007200ff0477ac */ /* 0x000e220008000800 */
[----:B------:R-:W1:Y:S01]  /*0970*/  LDC.64 R10, c[0x0][0x388] ;  /* 0x0000e200ff0a7b82 */ /* 0x000e620000000a00 */
[----:B0-----:R-:W-:Y:S01]  /*0980*/  IMAD R15, R0, UR4, R7 ;  /* 0x00000004000f7c24 */ /* 0x001fe2000f8e0207 */
[----:B------:R-:W-:-:S04]  /*0990*/  IADD3 R7, PT, PT, R7, 0x1, RZ ;  /* 0x0000000107077810 */ /* 0x000fc80007ffe0ff */
[----:B------:R-:W-:Y:S01]  /*09a0*/  ISETP.NE.AND P0, PT, R7, UR4, PT ;  /* 0x0000000407007c0c */ /* 0x000fe2000bf05270 */
[----:B-1----:R-:W-:-:S05]  /*09b0*/  IMAD.WIDE R10, R15, 0x4, R10 ;  /* 0x000000040f0a7825 */ /* 0x002fca00078e020a */
[----:B------:R0:W-:Y:S07]  /*09c0*/  STG.E desc[UR6][R10.64], R9 ;  /* 0x000000090a007986 */ /* 0x0001ee000c101906 */
[----:B------:R-:W-:Y:S05]  /*09d0*/  @!P0 EXIT ;  /* 0x000000000000894d */ /* 0x000fea0003800000 */
[----:B------:R-:W-:Y:S05]  /*09e0*/  BRA `(.L_x_8) ;  /* 0xfffffff400e07947 */ /* 0x000fea000383ffff */
.L_x_0:
[C---:B------:R-:W-:Y:S01]  /*09f0*/  ISETP.GE.U32.AND P0, PT, R9.reuse, 0x8, PT ;  /* 0x000000080900780c */ /* 0x040fe20003f06070 */
[----:B------:R-:W-:Y:S01]  /*0a00*/  HFMA2 R7, -RZ, RZ, 0, 0 ;  /* 0x00000000ff077431 */ /* 0x000fe200000001ff */
[----:B------:R-:W-:-:S04]  /*0a10*/  LOP3.LUT R6, R9, 0x7, RZ, 0xc0, !PT ;  /* 0x0000000709067812 */ /* 0x000fc800078ec0ff */
[----:B------:R-:W-:-:S07]  /*0a20*/  ISETP.NE.AND P1, PT, R6, RZ, PT ;  /* 0x000000ff0600720c */ /* 0x000fce0003f25270 */
[----:B------:R-:W-:Y:S06]  /*0a30*/  @!P0 BRA `(.L_x_9) ;  /* 0x0000000000408947 */ /* 0x000fec0003800000 */
[----:B------:R-:W0:Y:S01]  /*0a40*/  LDC.64 R4, c[0x0][0x388] ;  /* 0x0000e200ff047b82 */ /* 0x000e220000000a00 */
[----:B------:R-:W-:Y:S01]  /*0a50*/  LOP3.LUT R7, R9, 0x7ffffff8, RZ, 0xc0, !PT ;  /* 0x7ffffff809077812 */ /* 0x000fe200078ec0ff */
[----:B------:R-:W-:-:S06]  /*0a60*/  UMOV UR4, URZ ;  /* 0x000000ff00047c82 */ /* 0x000fcc0008000000 */
.L_x_10:
[----:B-1----:R-:W-:Y:S01]  /*0a70*/  IMAD R3, R0, R9, UR4 ;  /* 0x0000000400037e24 */ /* 0x002fe2000f8e0209 */
[----:B------:R-:W-:-:S03]  /*0a80*/  UIADD3 UR4, UPT, UPT, UR4, 0x8, URZ ;  /* 0x0000000804047890 */ /* 0x000fc6000fffe0ff */
[----:B0-----:R-:W-:-:S03]  /*0a90*/  IMAD.WIDE R2, R3, 0x4, R4 ;  /* 0x0000000403027825 */ /* 0x001fc600078e0204 */
[----:B------:R-:W-:Y:S02]  /*0aa0*/  ISETP.NE.AND P0, PT, R7, UR4, PT ;  /* 0x0000000407007c0c */ /* 0x000fe4000bf05270 */
[----:B------:R1:W-:Y:S04]  /*0ab0*/  STG.E desc[UR6][R2.64], RZ ;  /* 0x000000ff02007986 */ /* 0x0003e8000c101906 */
[----:B------:R1:W-:Y:S04]  /*0ac0*/  STG.E desc[UR6][R2.64+0x4], RZ ;  /* 0x000004ff02007986 */ /* 0x0003e8000c101906 */
[----:B------:R1:W-:Y:S04]  /*0ad0*/  STG.E desc[UR6][R2.64+0x8], RZ ;  /* 0x000008ff02007986 */ /* 0x0003e8000c101906 */
[----:B------:R1:W-:Y:S04]  /*0ae0*/  STG.E desc[UR6][R2.64+0xc], RZ ;  /* 0x00000cff02007986 */ /* 0x0003e8000c101906 */
[----:B------:R1:W-:Y:S04]  /*0af0*/  STG.E desc[UR6][R2.64+0x10], RZ ;  /* 0x000010ff02007986 */ /* 0x0003e8000c101906 */
[----:B------:R1:W-:Y:S04]  /*0b00*/  STG.E desc[UR6][R2.64+0x14], RZ ;  /* 0x000014ff02007986 */ /* 0x0003e8000c101906 */
[----:B------:R1:W-:Y:S04]  /*0b10*/  STG.E desc[UR6][R2.64+0x18], RZ ;  /* 0x000018ff02007986 */ /* 0x0003e8000c101906 */
[----:B------:R1:W-:Y:S01]  /*0b20*/  STG.E desc[UR6][R2.64+0x1c], RZ ;  /* 0x00001cff02007986 */ /* 0x0003e2000c101906 */
[----:B------:R-:W-:Y:S05]  /*0b30*/  @P0 BRA `(.L_x_10) ;  /* 0xfffffffc00cc0947 */ /* 0x000fea000383ffff */
.L_x_9:
[----:B------:R-:W-:Y:S05]  /*0b40*/  @!P1 EXIT ;  /* 0x000000000000994d */ /* 0x000fea0003800000 */
[----:B------:R-:W-:Y:S02]  /*0b50*/  ISETP.GE.U32.AND P0, PT, R6, 0x4, PT ;  /* 0x000000040600780c */ /* 0x000fe40003f06070 */
[----:B------:R-:W-:-:S04]  /*0b60*/  LOP3.LUT R4, R9, 0x3, RZ, 0xc0, !PT ;  /* 0x0000000309047812 */ /* 0x000fc800078ec0ff */
[----:B------:R-:W-:-:S07]  /*0b70*/  ISETP.NE.AND P1, PT, R4, RZ, PT ;  /* 0x000000ff0400720c */ /* 0x000fce0003f25270 */
[----:B------:R-:W-:Y:S06]  /*0b80*/  @!P0 BRA `(.L_x_11) ;  /* 0x0000000000208947 */ /* 0x000fec0003800000 */
[----:B-1----:R-:W0:Y:S01]  /*0b90*/  LDC.64 R2, c[0x0][0x388] ;  /* 0x0000e200ff027b82 */ /* 0x002e220000000a00 */
[----:B------:R-:W-:Y:S01]  /*0ba0*/  IMAD R5, R0, R9, R7 ;  /* 0x0000000900057224 */ /* 0x000fe200078e0207 */
[----:B------:R-:W-:-:S03]  /*0bb0*/  IADD3 R7, PT, PT, R7, 0x4, RZ ;  /* 0x0000000407077810 */ /* 0x000fc60007ffe0ff */
[----:B0-----:R-:W-:-:S05]  /*0bc0*/  IMAD.WIDE R2, R5, 0x4, R2 ;  /* 0x0000000405027825 */ /* 0x001fca00078e0202 */
[----:B------:R0:W-:Y:S04]  /*0bd0*/  STG.E desc[UR6][R2.64], RZ ;  /* 0x000000ff02007986 */ /* 0x0001e8000c101906 */
[----:B------:R0:W-:Y:S04]  /*0be0*/  STG.E desc[UR6][R2.64+0x4], RZ ;  /* 0x000004ff02007986 */ /* 0x0001e8000c101906 */
[----:B------:R0:W-:Y:S04]  /*0bf0*/  STG.E desc[UR6][R2.64+0x8], RZ ;  /* 0x000008ff02007986 */ /* 0x0001e8000c101906 */
[----:B------:R0:W-:Y:S02]  /*0c00*/  STG.E desc[UR6][R2.64+0xc], RZ ;  /* 0x00000cff02007986 */ /* 0x0001e4000c101906 */
.L_x_11:
[----:B------:R-:W-:Y:S05]  /*0c10*/  @!P1 EXIT ;  /* 0x000000000000994d */ /* 0x000fea0003800000 */
[----:B------:R-:W-:Y:S02]  /*0c20*/  ISETP.NE.AND P0, PT, R4, 0x1, PT ;  /* 0x000000010400780c */ /* 0x000fe40003f05270 */
[----:B------:R-:W-:-:S04]  /*0c30*/  LOP3.LUT R4, R9, 0x1, RZ, 0xc0, !PT ;  /* 0x0000000109047812 */ /* 0x000fc800078ec0ff */
[----:B------:R-:W-:-:S07]  /*0c40*/  ISETP.NE.U32.AND P1, PT, R4, 0x1, PT ;  /* 0x000000010400780c */ /* 0x000fce0003f25070 */
[----:B01----:R-:W0:Y:S01]  /*0c50*/  @P0 LDC.64 R2, c[0x0][0x388] ;  /* 0x0000e200ff020b82 */ /* 0x003e220000000a00 */
[----:B------:R-:W-:-:S04]  /*0c60*/  @P0 IMAD R5, R0, R9, R7 ;  /* 0x0000000900050224 */ /* 0x000fc800078e0207 */
[----:B0-----:R-:W-:-:S05]  /*0c70*/  @P0 IMAD.WIDE R2, R5, 0x4, R2 ;  /* 0x0000000405020825 */ /* 0x001fca00078e0202 */
[----:B------:R0:W-:Y:S04]  /*0c80*/  @P0 STG.E desc[UR6][R2.64], RZ ;  /* 0x000000ff02000986 */ /* 0x0001e8000c101906 */
[----:B------:R0:W-:Y:S01]  /*0c90*/  @P0 STG.E desc[UR6][R2.64+0x4], RZ ;  /* 0x000004ff02000986 */ /* 0x0001e2000c101906 */
[----:B------:R-:W-:Y:S05]  /*0ca0*/  @P1 EXIT ;  /* 0x000000000000194d */ /* 0x000fea0003800000 */
[----:B0-----:R-:W0:Y:S01]  /*0cb0*/  LDC.64 R2, c[0x0][0x388] ;  /* 0x0000e200ff027b82 */ /* 0x001e220000000a00 */
[----:B------:R-:W-:-:S04]  /*0cc0*/  @P0 VIADD R7, R7, 0x2 ;  /* 0x0000000207070836 */ /* 0x000fc80000000000 */
[----:B------:R-:W-:-:S04]  /*0cd0*/  IMAD R7, R0, R9, R7 ;  /* 0x0000000900077224 */ /* 0x000fc800078e0207 */
[----:B0-----:R-:W-:-:S05]  /*0ce0*/  IMAD.WIDE R2, R7, 0x4, R2 ;  /* 0x0000000407027825 */ /* 0x001fca00078e0202 */
[----:B------:R-:W-:Y:S01]  /*0cf0*/  STG.E desc[UR6][R2.64], RZ ;  /* 0x000000ff02007986 */ /* 0x000fe2000c101906 */
[----:B------:R-:W-:Y:S05]  /*0d00*/  EXIT ;  /* 0x000000000000794d */ /* 0x000fea0003800000 */
        .weak           $__internal_0_$__cuda_sm20_sqrt_rn_f32_slowpath
        .type           $__internal_0_$__cuda_sm20_sqrt_rn_f32_slowpath,@function
        .size           $__internal_0_$__cuda_sm20_sqrt_rn_f32_slowpath,(.L_x_14 - $__internal_0_$__cuda_sm20_sqrt_rn_f32_slowpath)
$__internal_0_$__cuda_sm20_sqrt_rn_f32_slowpath:
[----:B------:R-:W-:-:S13]  /*0d10*/  LOP3.LUT P0, RZ, R21, 0x7fffffff, RZ, 0xc0, !PT ;  /* 0x7fffffff15ff7812 */ /* 0x000fda000780c0ff */
[----:B------:R-:W-:Y:S01]  /*0d20*/  @!P0 MOV R9, R21 ;  /* 0x0000001500098202 */ /* 0x000fe20000000f00 */
[----:B------:R-:W-:Y:S06]  /*0d30*/  @!P0 BRA `(.L_x_12) ;  /* 0x0000000000408947 */ /* 0x000fec0003800000 */
[----:B------:R-:W-:-:S13]  /*0d40*/  FSETP.GEU.FTZ.AND P0, PT, R21, RZ, PT ;  /* 0x000000ff1500720b */ /* 0x000fda0003f1e000 */
[----:B------:R-:W-:Y:S01]  /*0d50*/  @!P0 MOV R9, 0x7fffffff ;  /* 0x7fffffff00098802 */ /* 0x000fe20000000f00 */
[----:B------:R-:W-:Y:S06]  /*0d60*/  @!P0 BRA `(.L_x_12) ;  /* 0x0000000000348947 */ /* 0x000fec0003800000 */
[----:B------:R-:W-:-:S13]  /*0d70*/  FSETP.GTU.FTZ.AND P0, PT, |R21|, +INF , PT ;  /* 0x7f8000001500780b */ /* 0x000fda0003f1c200 */
[----:B------:R-:W-:Y:S01]  /*0d80*/  @P0 FADD.FTZ R9, R21, 1 ;  /* 0x3f80000015090421 */ /* 0x000fe20000010000 */
[----:B------:R-:W-:Y:S06]  /*0d90*/  @P0 BRA `(.L_x_12) ;  /* 0x0000000000280947 */ /* 0x000fec0003800000 */
[----:B------:R-:W-:-:S13]  /*0da0*/  FSETP.NEU.FTZ.AND P0, PT, |R21|, +INF , PT ;  /* 0x7f8000001500780b */ /* 0x000fda0003f1d200 */
[----:B------:R-:W-:-:S04]  /*0db0*/  @P0 FFMA R10, R21, 1.84467440737095516160e+19, RZ ;  /* 0x5f800000150a0823 */ /* 0x000fc800000000ff */
[----:B------:R-:W0:Y:S02]  /*0dc0*/  @P0 MUFU.RSQ R9, R10 ;  /* 0x0000000a00090308 */ /* 0x000e240000001400 */
[----:B0-----:R-:W-:Y:S01]  /*0dd0*/  @P0 FMUL.FTZ R11, R10, R9 ;  /* 0x000000090a0b0220 */ /* 0x001fe20000410000 */
[----:B------:R-:W-:Y:S01]  /*0de0*/  @P0 FMUL.FTZ R15, R9, 0.5 ;  /* 0x3f000000090f0820 */ /* 0x000fe20000410000 */
[----:B------:R-:W-:Y:S02]  /*0df0*/  @!P0 MOV R9, R21 ;  /* 0x0000001500098202 */ /* 0x000fe40000000f00 */
[----:B------:R-:W-:-:S04]  /*0e00*/  @P0 FADD.FTZ R14, -R11, -RZ ;  /* 0x800000ff0b0e0221 */ /* 0x000fc80000010100 */
[----:B------:R-:W-:-:S04]  /*0e10*/  @P0 FFMA R14, R11, R14, R10 ;  /* 0x0000000e0b0e0223 */ /* 0x000fc8000000000a */
[----:B------:R-:W-:-:S04]  /*0e20*/  @P0 FFMA R14, R14, R15, R11 ;  /* 0x0000000f0e0e0223 */ /* 0x000fc8000000000b */
[----:B------:R-:W-:-:S07]  /*0e30*/  @P0 FMUL.FTZ R9, R14, 2.3283064365386962891e-10 ;  /* 0x2f8000000e090820 */ /* 0x000fce0000410000 */
.L_x_12:
[----:B------:R-:W-:Y:S01]  /*0e40*/  HFMA2 R11, -RZ, RZ, 0, 0 ;  /* 0x00000000ff0b7431 */ /* 0x000fe200000001ff */
[----:B------:R-:W-:-:S04]  /*0e50*/  MOV R10, R16 ;  /* 0x00000010000a7202 */ /* 0x000fc80000000f00 */
[----:B------:R-:W-:Y:S05]  /*0e60*/  RET.REL.NODEC R10 `(_Z23compute_distance_matrixPKfPfii) ;  /* 0xfffffff00a647950 */ /* 0x000fea0003c3ffff */
.L_x_13:
[----:B------:R-:W-:-:S00]  /*0e70*/  BRA `(.L_x_13) ;  /* 0xfffffffc00fc7947 */ /* 0x000fc0000383ffff */
[----:B------:R-:W-:-:S00]  /*0e80*/  NOP ;  /* 0x0000000000007918 */ /* 0x000fc00000000000 */
[----:B------:R-:W-:-:S00]  /*0e90*/  NOP ;  /* 0x0000000000007918 */ /* 0x000fc00000000000 */
[----:B------:R-:W-:-:S00]  /*0ea0*/  NOP ;  /* 0x0000000000007918 */ /* 0x000fc00000000000 */
[----:B------:R-:W-:-:S00]  /*0eb0*/  NOP ;  /* 0x0000000000007918 */ /* 0x000fc00000000000 */
[----:B------:R-:W-:-:S00]  /*0ec0*/  NOP ;  /* 0x0000000000007918 */ /* 0x000fc00000000000 */
[----:B------:R-:W-:-:S00]  /*0ed0*/  NOP ;  /* 0x0000000000007918 */ /* 0x000fc00000000000 */
[----:B------:R-:W-:-:S00]  /*0ee0*/  NOP ;  /* 0x0000000000007918 */ /* 0x000fc00000000000 */
[----:B------:R-:W-:-:S00]  /*0ef0*/  NOP ;  /* 0x0000000000007918 */ /* 0x000fc00000000000 */
.L_x_14:


//--------------------- .nv.shared.reserved.0     --------------------------
	.section	.nv.shared.reserved.0,"aw",@nobits
	.weak		__nv_reservedSMEM_offset_0_alias
	.size		__nv_reservedSMEM_offset_0_alias, 0, 64
	.other		__nv_reservedSMEM_offset_0_alias,@"STO_CUDA_RESERVED_SHARED STV_DEFAULT"
__nv_reservedSMEM_offset_0_alias:
	.zero		0
	.zero		64


//--------------------- .nv.constant0._Z23compute_distance_matrixPKfPfii --------------------------
	.section	.nv.constant0._Z23compute_distance_matrixPKfPfii,"a",@progbits
	.sectionflags	@""
	.align	4
.nv.constant0._Z23compute_distance_matrixPKfPfii:
	.zero		920


//--------------------- SYMBOLS --------------------------

	.type		.nv.reservedSmem.offset0,@object
	.size		.nv.reservedSmem.offset0,0x4
